	.headerflags	@"EF_CUDA_TEXMODE_UNIFIED EF_CUDA_64BIT_ADDRESS EF_CUDA_ACCELERATORS EF_CUDA_SM90 EF_CUDA_VIRTUAL_SM(EF_CUDA_SM90)"
	.elftype	@"ET_EXEC"


//--------------------- .nv.info                  --------------------------
	.section	.nv.info,"",@"SHT_CUDA_INFO"
	.align	4


	//----- nvinfo : EIATTR_REGCOUNT
	.align		4
        /*0000*/ 	.byte	0x04, 0x2f
        /*0002*/ 	.short	(.L_1 - .L_0)
	.align		4
.L_0:
        /*0004*/ 	.word	index@(triton_poi_fused_add_mul_rsub_sigmoid_14)
        /*0008*/ 	.word	0x00000016


	//----- nvinfo : EIATTR_MIN_STACK_SIZE
	.align		4
.L_1:
        /*000c*/ 	.byte	0x04, 0x12
        /*000e*/ 	.short	(.L_3 - .L_2)
	.align		4
.L_2:
        /*0010*/ 	.word	index@(triton_poi_fused_add_mul_rsub_sigmoid_14)
        /*0014*/ 	.word	0x00000000


	//----- nvinfo : EIATTR_FRAME_SIZE
	.align		4
.L_3:
        /*0018*/ 	.byte	0x04, 0x11
        /*001a*/ 	.short	(.L_5 - .L_4)
	.align		4
.L_4:
        /*001c*/ 	.word	index@(triton_poi_fused_add_mul_rsub_sigmoid_14)
        /*0020*/ 	.word	0x00000000


	//----- nvinfo : EIATTR_MIN_STACK_SIZE
	.align		4
.L_5:
        /*0024*/ 	.byte	0x04, 0x12
        /*0026*/ 	.short	(.L_7 - .L_6)
	.align		4
.L_6:
        /*0028*/ 	.word	index@(triton_poi_fused_add_mul_rsub_sigmoid_14)
        /*002c*/ 	.word	0x00000000
.L_7:


//--------------------- .nv.info.triton_poi_fused_add_mul_rsub_sigmoid_14 --------------------------
	.section	.nv.info.triton_poi_fused_add_mul_rsub_sigmoid_14,"",@"SHT_CUDA_INFO"
	.sectionflags	@""
	.align	4


	//----- nvinfo : EIATTR_CUDA_API_VERSION
	.align		4
        /*0000*/ 	.byte	0x04, 0x37
        /*0002*/ 	.short	(.L_9 - .L_8)
.L_8:
        /*0004*/ 	.word	0x0000007c


	//----- nvinfo : EIATTR_KPARAM_INFO
	.align		4
.L_9:
        /*0008*/ 	.byte	0x04, 0x17
        /*000a*/ 	.short	(.L_11 - .L_10)
.L_10:
        /*000c*/ 	.word	0x00000000
        /*0010*/ 	.short	0x0005
        /*0012*/ 	.short	0x0028
        /*0014*/ 	.byte	0x00, 0xf0, 0x11, 0x00


	//----- nvinfo : EIATTR_KPARAM_INFO
	.align		4
.L_11:
        /*0018*/ 	.byte	0x04, 0x17
        /*001a*/ 	.short	(.L_13 - .L_12)
.L_12:
        /*001c*/ 	.word	0x00000000
        /*0020*/ 	.short	0x0004
        /*0022*/ 	.short	0x0020
        /*0024*/ 	.byte	0x00, 0xf4, 0x21, 0x00


	//----- nvinfo : EIATTR_KPARAM_INFO
	.align		4
.L_13:
        /*0028*/ 	.byte	0x04, 0x17
        /*002a*/ 	.short	(.L_15 - .L_14)
.L_14:
        /*002c*/ 	.word	0x00000000
        /*0030*/ 	.short	0x0003
        /*0032*/ 	.short	0x0018
        /*0034*/ 	.byte	0x00, 0xf4, 0x21, 0x00


	//----- nvinfo : EIATTR_KPARAM_INFO
	.align		4
.L_15:
        /*0038*/ 	.byte	0x04, 0x17
        /*003a*/ 	.short	(.L_17 - .L_16)
.L_16:
        /*003c*/ 	.word	0x00000000
        /*0040*/ 	.short	0x0002
        /*0042*/ 	.short	0x0010
        /*0044*/ 	.byte	0x00, 0xf4, 0x21, 0x00


	//----- nvinfo : EIATTR_KPARAM_INFO
	.align		4
.L_17:
        /*0048*/ 	.byte	0x04, 0x17
        /*004a*/ 	.short	(.L_19 - .L_18)
.L_18:
        /*004c*/ 	.word	0x00000000
        /*0050*/ 	.short	0x0001
        /*0052*/ 	.short	0x0008
        /*0054*/ 	.byte	0x00, 0xf4, 0x21, 0x00


	//----- nvinfo : EIATTR_KPARAM_INFO
	.align		4
.L_19:
        /*0058*/ 	.byte	0x04, 0x17
        /*005a*/ 	.short	(.L_21 - .L_20)
.L_20:
        /*005c*/ 	.word	0x00000000
        /*0060*/ 	.short	0x0000
        /*0062*/ 	.short	0x0000
        /*0064*/ 	.byte	0x00, 0xf4, 0x21, 0x00


	//----- nvinfo : EIATTR_SPARSE_MMA_MASK
	.align		4
.L_21:
        /*0068*/ 	.byte	0x03, 0x50
        /*006a*/ 	.short	0x0000


	//----- nvinfo : EIATTR_MAXREG_COUNT
	.align		4
        /*006c*/ 	.byte	0x03, 0x1b
        /*006e*/ 	.short	0x00ff


	//----- nvinfo : EIATTR_EXIT_INSTR_OFFSETS
	.align		4
        /*0070*/ 	.byte	0x04, 0x1c
        /*0072*/ 	.short	(.L_23 - .L_22)


	//   ....[0]....
.L_22:
        /*0074*/ 	.word	0x00000410


	//   ....[1]....
        /*0078*/ 	.word	0x00000430


	//----- nvinfo : EIATTR_REQNTID
	.align		4
.L_23:
        /*007c*/ 	.byte	0x04, 0x10
        /*007e*/ 	.short	(.L_25 - .L_24)
.L_24:
        /*0080*/ 	.word	0x00000020
        /*0084*/ 	.word	0x00000001
        /*0088*/ 	.word	0x00000001


	//----- nvinfo : EIATTR_CBANK_PARAM_SIZE
	.align		4
.L_25:
        /*008c*/ 	.byte	0x03, 0x19
        /*008e*/ 	.short	0x002c


	//----- nvinfo : EIATTR_PARAM_CBANK
	.align		4
        /*0090*/ 	.byte	0x04, 0x0a
        /*0092*/ 	.short	(.L_27 - .L_26)
	.align		4
.L_26:
        /*0094*/ 	.word	index@(.nv.constant0.triton_poi_fused_add_mul_rsub_sigmoid_14)
        /*0098*/ 	.short	0x0210
        /*009a*/ 	.short	0x002c


	//----- nvinfo : EIATTR_SW_WAR
	.align		4
.L_27:
        /*009c*/ 	.byte	0x04, 0x36
        /*009e*/ 	.short	(.L_29 - .L_28)
.L_28:
        /*00a0*/ 	.word	0x00000008
.L_29:


//--------------------- .nv.callgraph             --------------------------
	.section	.nv.callgraph,"",@"SHT_CUDA_CALLGRAPH"
	.align	4
	.sectionentsize	8
	.align		4
        /*0000*/ 	.word	0x00000000
	.align		4
        /*0004*/ 	.word	0xffffffff
	.align		4
        /*0008*/ 	.word	0x00000000
	.align		4
        /*000c*/ 	.word	0xfffffffe
	.align		4
        /*0010*/ 	.word	0x00000000
	.align		4
        /*0014*/ 	.word	0xfffffffd
	.align		4
        /*0018*/ 	.word	0x00000000
	.align		4
        /*001c*/ 	.word	0xfffffffc


//--------------------- .text.triton_poi_fused_add_mul_rsub_sigmoid_14 --------------------------
	.section	.text.triton_poi_fused_add_mul_rsub_sigmoid_14,"ax",@progbits
	.align	128
        .global         triton_poi_fused_add_mul_rsub_sigmoid_14
        .type           triton_poi_fused_add_mul_rsub_sigmoid_14,@function
        .size           triton_poi_fused_add_mul_rsub_sigmoid_14,(.L_x_1 - triton_poi_fused_add_mul_rsub_sigmoid_14)
        .other          triton_poi_fused_add_mul_rsub_sigmoid_14,@"STO_CUDA_ENTRY STV_DEFAULT"
triton_poi_fused_add_mul_rsub_sigmoid_14:
.text.triton_poi_fused_add_mul_rsub_sigmoid_14:
[----:B------:R-:W0:Y:S02]  /*0000*/  LDC R1, c[0x0][0x28] ;  /* 0x00000a00ff017b82 */ /* 0x000e240000000800 */
[----:B------:R-:W1:Y:S01]  /*0010*/  S2R R0, SR_TID.X ;  /* 0x0000000000007919 */ /* 0x000e620000002100 */
[----:B------:R-:W2:Y:S01]  /*0020*/  LDC.64 R4, c[0x0][0x218] ;  /* 0x00008600ff047b82 */ /* 0x000ea20000000a00 */
[----:B------:R-:W-:Y:S02]  /*0030*/  CS2R R14, SRZ ;  /* 0x00000000000e7805 */ /* 0x000fe4000001ff00 */
[----:B------:R-:W-:Y:S01]  /*0040*/  CS2R R12, SRZ ;  /* 0x00000000000c7805 */ /* 0x000fe2000001ff00 */
[----:B------:R-:W3:Y:S01]  /*0050*/  S2R R11, SR_CTAID.X ;  /* 0x00000000000b7919 */ /* 0x000ee20000002500 */
[----:B------:R-:W-:-:S03]  /*0060*/  ULDC.64 UR4, c[0x0][0x208] ;  /* 0x0000820000047ab9 */ /* 0x000fc60000000a00 */
[----:B------:R-:W4:Y:S08]  /*0070*/  LDC.64 R2, c[0x0][0x210] ;  /* 0x00008400ff027b82 */ /* 0x000f300000000a00 */
[----:B------:R-:W5:Y:S01]  /*0080*/  LDC.64 R8, c[0x0][0x228] ;  /* 0x00008a00ff087b82 */ /* 0x000f620000000a00 */
[----:B-1----:R-:W-:-:S04]  /*0090*/  SHF.L.U32 R0, R0, 0x1, RZ ;  /* 0x0000000100007819 */ /* 0x002fc800000006ff */
[----:B------:R-:W-:Y:S02]  /*00a0*/  LOP3.LUT R0, R0, 0x3e, RZ, 0xc0, !PT ;  /* 0x0000003e00007812 */ /* 0x000fe400078ec0ff */
[----:B---3--:R-:W-:Y:S02]  /*00b0*/  SHF.R.S32.HI R6, RZ, 0x19, R11 ;  /* 0x00000019ff067819 */ /* 0x008fe4000001140b */
[----:B------:R-:W-:Y:S02]  /*00c0*/  LEA R11, R11, R0, 0x6 ;  /* 0x000000000b0b7211 */ /* 0x000fe400078e30ff */
[----:B------:R-:W-:Y:S02]  /*00d0*/  SGXT R0, R6, 0x1 ;  /* 0x000000010600781a */ /* 0x000fe40000000200 */
[C---:B------:R-:W-:Y:S01]  /*00e0*/  ISETP.GE.AND P0, PT, R11.reuse, 0x40, PT ;  /* 0x000000400b00780c */ /* 0x040fe20003f06270 */
[----:B----4-:R-:W-:Y:S01]  /*00f0*/  IMAD.WIDE R2, R11, 0x4, R2 ;  /* 0x000000040b027825 */ /* 0x010fe200078e0202 */
[----:B------:R-:W-:-:S04]  /*0100*/  LEA.HI R0, R0, R11, RZ, 0x2 ;  /* 0x0000000b00007211 */ /* 0x000fc800078f10ff */
[----:B------:R-:W-:-:S04]  /*0110*/  LOP3.LUT R0, R0, 0xfffffffc, RZ, 0xc0, !PT ;  /* 0xfffffffc00007812 */ /* 0x000fc800078ec0ff */
[----:B------:R-:W-:-:S03]  /*0120*/  IADD3 R7, R11, -R0, RZ ;  /* 0x800000000b077210 */ /* 0x000fc60007ffe0ff */
[----:B------:R-:W3:Y:S02]  /*0130*/  @!P0 LDG.E.64 R12, desc[UR4][R2.64] ;  /* 0x00000004020c8981 */ /* 0x000ee4000c1e1b00 */
[----:B--2---:R-:W-:Y:S02]  /*0140*/  IMAD.WIDE R4, R7, 0x4, R4 ;  /* 0x0000000407047825 */ /* 0x004fe400078e0204 */
[----:B------:R-:W1:Y:S03]  /*0150*/  LDC.64 R6, c[0x0][0x220] ;  /* 0x00008800ff067b82 */ /* 0x000e660000000a00 */
[----:B------:R-:W3:Y:S01]  /*0160*/  @!P0 LDG.E.EL.64 R14, desc[UR4][R4.64] ;  /* 0x00000004040e8981 */ /* 0x000ee2000c2e1b00 */
[----:B------:R-:W-:Y:S02]  /*0170*/  CS2R R16, SRZ ;  /* 0x0000000000107805 */ /* 0x000fe4000001ff00 */
[----:B------:R-:W-:Y:S01]  /*0180*/  CS2R R18, SRZ ;  /* 0x0000000000127805 */ /* 0x000fe2000001ff00 */
[----:B-----5:R-:W-:-:S05]  /*0190*/  IMAD.WIDE R8, R11, 0x4, R8 ;  /* 0x000000040b087825 */ /* 0x020fca00078e0208 */
[----:B------:R2:W4:Y:S01]  /*01a0*/  @!P0 LDG.E.64 R18, desc[UR4][R8.64] ;  /* 0x0000000408128981 */ /* 0x000522000c1e1b00 */
[----:B-1----:R-:W-:-:S05]  /*01b0*/  IMAD.WIDE R6, R11, 0x4, R6 ;  /* 0x000000040b067825 */ /* 0x002fca00078e0206 */
[----:B------:R1:W5:Y:S01]  /*01c0*/  @!P0 LDG.E.64 R16, desc[UR4][R6.64] ;  /* 0x0000000406108981 */ /* 0x000362000c1e1b00 */
[----:B--2---:R-:W-:Y:S01]  /*01d0*/  HFMA2.MMA R9, -RZ, RZ, 1.625, 0 ;  /* 0x3e800000ff097435 */ /* 0x004fe200000001ff */
[----:B---3--:R-:W-:Y:S01]  /*01e0*/  FADD R12, R14, R12 ;  /* 0x0000000c0e0c7221 */ /* 0x008fe20000000000 */
[----:B------:R-:W-:-:S03]  /*01f0*/  FADD R13, R15, R13 ;  /* 0x0000000d0f0d7221 */ /* 0x000fc60000000000 */
[----:B------:R-:W-:Y:S01]  /*0200*/  FADD R12, RZ, -R12 ;  /* 0x8000000cff0c7221 */ /* 0x000fe20000000000 */
[----:B------:R-:W-:-:S03]  /*0210*/  FADD R13, RZ, -R13 ;  /* 0x8000000dff0d7221 */ /* 0x000fc60000000000 */
[----:B------:R-:W-:Y:S01]  /*0220*/  FMUL R12, R12, 1.4426950216293334961 ;  /* 0x3fb8aa3b0c0c7820 */ /* 0x000fe20000400000 */
[----:B------:R-:W-:-:S04]  /*0230*/  FMUL R13, R13, 1.4426950216293334961 ;  /* 0x3fb8aa3b0d0d7820 */ /* 0x000fc80000400000 */
[----:B------:R-:W-:Y:S02]  /*0240*/  FSETP.GEU.AND P1, PT, R12, -126, PT ;  /* 0xc2fc00000c00780b */ /* 0x000fe40003f2e000 */
[----:B------:R-:W-:-:S11]  /*0250*/  FSETP.GEU.AND P2, PT, R13, -126, PT ;  /* 0xc2fc00000d00780b */ /* 0x000fd60003f4e000 */
[----:B------:R-:W-:Y:S02]  /*0260*/  @!P1 FMUL R12, R12, 0.5 ;  /* 0x3f0000000c0c9820 */ /* 0x000fe40000400000 */
[----:B------:R-:W-:Y:S02]  /*0270*/  @!P2 FMUL R13, R13, 0.5 ;  /* 0x3f0000000d0da820 */ /* 0x000fe40000400000 */
[----:B------:R-:W2:Y:S08]  /*0280*/  MUFU.EX2 R0, R12 ;  /* 0x0000000c00007308 */ /* 0x000eb00000000800 */
[----:B------:R-:W3:Y:S01]  /*0290*/  MUFU.EX2 R4, R13 ;  /* 0x0000000d00047308 */ /* 0x000ee20000000800 */
[----:B--2---:R-:W-:-:S04]  /*02a0*/  @!P1 FMUL R0, R0, R0 ;  /* 0x0000000000009220 */ /* 0x004fc80000400000 */
[----:B------:R-:W-:Y:S01]  /*02b0*/  FADD R0, R0, 1 ;  /* 0x3f80000000007421 */ /* 0x000fe20000000000 */
[----:B---3--:R-:W-:-:S04]  /*02c0*/  @!P2 FMUL R4, R4, R4 ;  /* 0x000000040404a220 */ /* 0x008fc80000400000 */
[----:B-1----:R-:W-:Y:S01]  /*02d0*/  FADD R6, R4, 1 ;  /* 0x3f80000004067421 */ /* 0x002fe20000000000 */
[----:B------:R-:W-:Y:S01]  /*02e0*/  FSETP.GT.AND P1, PT, R0, 8.50705917302346158658e+37, PT ;  /* 0x7e8000000000780b */ /* 0x000fe20003f24000 */
[----:B------:R-:W1:Y:S03]  /*02f0*/  LDC.64 R4, c[0x0][0x230] ;  /* 0x00008c00ff047b82 */ /* 0x000e660000000a00 */
[----:B------:R-:W-:-:S09]  /*0300*/  FSETP.GT.AND P2, PT, R6, 8.50705917302346158658e+37, PT ;  /* 0x7e8000000600780b */ /* 0x000fd20003f44000 */
[----:B------:R-:W-:-:S04]  /*0310*/  @P1 FMUL R0, R0, 0.25 ;  /* 0x3e80000000001820 */ /* 0x000fc80000400000 */
[----:B------:R-:W-:Y:S02]  /*0320*/  @P2 FMUL R6, R6, 0.25 ;  /* 0x3e80000006062820 */ /* 0x000fe40000400000 */
[----:B------:R-:W2:Y:S08]  /*0330*/  MUFU.RCP R0, R0 ;  /* 0x0000000000007308 */ /* 0x000eb00000001000 */
[----:B------:R-:W3:Y:S01]  /*0340*/  MUFU.RCP R6, R6 ;  /* 0x0000000600067308 */ /* 0x000ee20000001000 */
[----:B------:R-:W-:-:S02]  /*0350*/  FSEL R7, R9, 1, P1 ;  /* 0x3f80000009077808 */ /* 0x000fc40000800000 */
[----:B------:R-:W-:-:S03]  /*0360*/  FSEL R9, R9, 1, P2 ;  /* 0x3f80000009097808 */ /* 0x000fc60001000000 */
[----:B--2---:R-:W-:-:S04]  /*0370*/  FMUL R12, R0, R7 ;  /* 0x00000007000c7220 */ /* 0x004fc80000400000 */
[----:B------:R-:W-:Y:S01]  /*0380*/  FADD R7, -R12, 1 ;  /* 0x3f8000000c077421 */ /* 0x000fe20000000100 */
[----:B---3--:R-:W-:-:S04]  /*0390*/  FMUL R13, R6, R9 ;  /* 0x00000009060d7220 */ /* 0x008fc80000400000 */
[----:B------:R-:W-:Y:S01]  /*03a0*/  FADD R8, -R13, 1 ;  /* 0x3f8000000d087421 */ /* 0x000fe20000000100 */
[----:B-----5:R-:W-:Y:S01]  /*03b0*/  FMUL R7, R7, R16 ;  /* 0x0000001007077220 */ /* 0x020fe20000400000 */
[----:B------:R2:W-:Y:S02]  /*03c0*/  @!P0 STG.E.64 desc[UR4][R2.64], R12 ;  /* 0x0000000c02008986 */ /* 0x0005e4000c101b04 */
[----:B------:R-:W-:Y:S01]  /*03d0*/  FMUL R8, R8, R17 ;  /* 0x0000001108087220 */ /* 0x000fe20000400000 */
[----:B----4-:R-:W-:Y:S01]  /*03e0*/  FFMA R18, R12, R18, R7 ;  /* 0x000000120c127223 */ /* 0x010fe20000000007 */
[----:B-1----:R-:W-:-:S04]  /*03f0*/  IMAD.WIDE R4, R11, 0x4, R4 ;  /* 0x000000040b047825 */ /* 0x002fc800078e0204 */
[----:B------:R-:W-:Y:S01]  /*0400*/  FFMA R19, R13, R19, R8 ;  /* 0x000000130d137223 */ /* 0x000fe20000000008 */
[----:B------:R-:W-:Y:S06]  /*0410*/  @P0 EXIT ;  /* 0x000000000000094d */ /* 0x000fec0003800000 */
[----:B------:R-:W-:Y:S01]  /*0420*/  STG.E.64 desc[UR4][R4.64], R18 ;  /* 0x0000001204007986 */ /* 0x000fe2000c101b04 */
[----:B------:R-:W-:Y:S05]  /*0430*/  EXIT ;  /* 0x000000000000794d */ /* 0x000fea0003800000 */
.L_x_0:
[----:B------:R-:W-:-:S00]  /*0440*/  BRA `(.L_x_0) ;  /* 0xfffffffc00fc7947 */ /* 0x000fc0000383ffff */
[----:B------:R-:W-:-:S00]  /*0450*/  NOP ;  /* 0x0000000000007918 */ /* 0x000fc00000000000 */
        /* <DEDUP_REMOVED lines=10> */
.L_x_1:


//--------------------- .nv.constant0.triton_poi_fused_add_mul_rsub_sigmoid_14 --------------------------
	.section	.nv.constant0.triton_poi_fused_add_mul_rsub_sigmoid_14,"a",@progbits
	.sectionflags	@""
	.align	4
.nv.constant0.triton_poi_fused_add_mul_rsub_sigmoid_14:
	.zero		572
